	.headerflags	@"EF_CUDA_TEXMODE_UNIFIED EF_CUDA_64BIT_ADDRESS EF_CUDA_ACCELERATORS EF_CUDA_SM90 EF_CUDA_VIRTUAL_SM(EF_CUDA_SM90)"
	.elftype	@"ET_EXEC"


//--------------------- .nv.info                  --------------------------
	.section	.nv.info,"",@"SHT_CUDA_INFO"
	.align	4


	//----- nvinfo : EIATTR_REGCOUNT
	.align		4
        /*0000*/ 	.byte	0x04, 0x2f
        /*0002*/ 	.short	(.L_1 - .L_0)
	.align		4
.L_0:
        /*0004*/ 	.word	index@(triton_per_fused_mean_pow_sub_17)
        /*0008*/ 	.word	0x00000020


	//----- nvinfo : EIATTR_MIN_STACK_SIZE
	.align		4
.L_1:
        /*000c*/ 	.byte	0x04, 0x12
        /*000e*/ 	.short	(.L_3 - .L_2)
	.align		4
.L_2:
        /*0010*/ 	.word	index@(triton_per_fused_mean_pow_sub_17)
        /*0014*/ 	.word	0x00000000


	//----- nvinfo : EIATTR_FRAME_SIZE
	.align		4
.L_3:
        /*0018*/ 	.byte	0x04, 0x11
        /*001a*/ 	.short	(.L_5 - .L_4)
	.align		4
.L_4:
        /*001c*/ 	.word	index@(triton_per_fused_mean_pow_sub_17)
        /*0020*/ 	.word	0x00000000


	//----- nvinfo : EIATTR_MIN_STACK_SIZE
	.align		4
.L_5:
        /*0024*/ 	.byte	0x04, 0x12
        /*0026*/ 	.short	(.L_7 - .L_6)
	.align		4
.L_6:
        /*0028*/ 	.word	index@(triton_per_fused_mean_pow_sub_17)
        /*002c*/ 	.word	0x00000000
.L_7:


//--------------------- .nv.info.triton_per_fused_mean_pow_sub_17 --------------------------
	.section	.nv.info.triton_per_fused_mean_pow_sub_17,"",@"SHT_CUDA_INFO"
	.sectionflags	@""
	.align	4


	//----- nvinfo : EIATTR_CUDA_API_VERSION
	.align		4
        /*0000*/ 	.byte	0x04, 0x37
        /*0002*/ 	.short	(.L_9 - .L_8)
.L_8:
        /*0004*/ 	.word	0x0000007c


	//----- nvinfo : EIATTR_KPARAM_INFO
	.align		4
.L_9:
        /*0008*/ 	.byte	0x04, 0x17
        /*000a*/ 	.short	(.L_11 - .L_10)
.L_10:
        /*000c*/ 	.word	0x00000000
        /*0010*/ 	.short	0x0004
        /*0012*/ 	.short	0x001c
        /*0014*/ 	.byte	0x00, 0xf0, 0x11, 0x00


	//----- nvinfo : EIATTR_KPARAM_INFO
	.align		4
.L_11:
        /*0018*/ 	.byte	0x04, 0x17
        /*001a*/ 	.short	(.L_13 - .L_12)
.L_12:
        /*001c*/ 	.word	0x00000000
        /*0020*/ 	.short	0x0003
        /*0022*/ 	.short	0x0018
        /*0024*/ 	.byte	0x00, 0xf0, 0x11, 0x00


	//----- nvinfo : EIATTR_KPARAM_INFO
	.align		4
.L_13:
        /*0028*/ 	.byte	0x04, 0x17
        /*002a*/ 	.short	(.L_15 - .L_14)
.L_14:
        /*002c*/ 	.word	0x00000000
        /*0030*/ 	.short	0x0002
        /*0032*/ 	.short	0x0010
        /*0034*/ 	.byte	0x00, 0xf4, 0x21, 0x00


	//----- nvinfo : EIATTR_KPARAM_INFO
	.align		4
.L_15:
        /*0038*/ 	.byte	0x04, 0x17
        /*003a*/ 	.short	(.L_17 - .L_16)
.L_16:
        /*003c*/ 	.word	0x00000000
        /*0040*/ 	.short	0x0001
        /*0042*/ 	.short	0x0008
        /*0044*/ 	.byte	0x00, 0xf4, 0x21, 0x00


	//----- nvinfo : EIATTR_KPARAM_INFO
	.align		4
.L_17:
        /*0048*/ 	.byte	0x04, 0x17
        /*004a*/ 	.short	(.L_19 - .L_18)
.L_18:
        /*004c*/ 	.word	0x00000000
        /*0050*/ 	.short	0x0000
        /*0052*/ 	.short	0x0000
        /*0054*/ 	.byte	0x00, 0xf4, 0x21, 0x00


	//----- nvinfo : EIATTR_SPARSE_MMA_MASK
	.align		4
.L_19:
        /*0058*/ 	.byte	0x03, 0x50
        /*005a*/ 	.short	0x0000


	//----- nvinfo : EIATTR_MAXREG_COUNT
	.align		4
        /*005c*/ 	.byte	0x03, 0x1b
        /*005e*/ 	.short	0x00ff


	//----- nvinfo : EIATTR_COOP_GROUP_MASK_REGIDS
	.align		4
        /*0060*/ 	.byte	0x04, 0x29
        /*0062*/ 	.short	(.L_21 - .L_20)


	//   ....[0]....
.L_20:
        /*0064*/ 	.word	0xffffffff


	//   ....[1]....
        /*0068*/ 	.word	0xffffffff


	//   ....[2]....
        /*006c*/ 	.word	0xffffffff


	//   ....[3]....
        /*0070*/ 	.word	0xffffffff


	//   ....[4]....
        /*0074*/ 	.word	0xffffffff


	//----- nvinfo : EIATTR_COOP_GROUP_INSTR_OFFSETS
	.align		4
.L_21:
        /*0078*/ 	.byte	0x04, 0x28
        /*007a*/ 	.short	(.L_23 - .L_22)


	//   ....[0]....
.L_22:
        /*007c*/ 	.word	0x00000a90


	//   ....[1]....
        /*0080*/ 	.word	0x00000ac0


	//   ....[2]....
        /*0084*/ 	.word	0x00000b70


	//   ....[3]....
        /*0088*/ 	.word	0x00000b90


	//   ....[4]....
        /*008c*/ 	.word	0x00000bc0


	//----- nvinfo : EIATTR_EXIT_INSTR_OFFSETS
	.align		4
.L_23:
        /*0090*/ 	.byte	0x04, 0x1c
        /*0092*/ 	.short	(.L_25 - .L_24)


	//   ....[0]....
.L_24:
        /*0094*/ 	.word	0x00000c50


	//   ....[1]....
        /*0098*/ 	.word	0x00000ca0


	//----- nvinfo : EIATTR_REQNTID
	.align		4
.L_25:
        /*009c*/ 	.byte	0x04, 0x10
        /*009e*/ 	.short	(.L_27 - .L_26)
.L_26:
        /*00a0*/ 	.word	0x00000100
        /*00a4*/ 	.word	0x00000001
        /*00a8*/ 	.word	0x00000001


	//----- nvinfo : EIATTR_CBANK_PARAM_SIZE
	.align		4
.L_27:
        /*00ac*/ 	.byte	0x03, 0x19
        /*00ae*/ 	.short	0x0020


	//----- nvinfo : EIATTR_PARAM_CBANK
	.align		4
        /*00b0*/ 	.byte	0x04, 0x0a
        /*00b2*/ 	.short	(.L_29 - .L_28)
	.align		4
.L_28:
        /*00b4*/ 	.word	index@(.nv.constant0.triton_per_fused_mean_pow_sub_17)
        /*00b8*/ 	.short	0x0210
        /*00ba*/ 	.short	0x0020


	//----- nvinfo : EIATTR_SW_WAR
	.align		4
.L_29:
        /*00bc*/ 	.byte	0x04, 0x36
        /*00be*/ 	.short	(.L_31 - .L_30)
.L_30:
        /*00c0*/ 	.word	0x00000008
.L_31:


//--------------------- .nv.callgraph             --------------------------
	.section	.nv.callgraph,"",@"SHT_CUDA_CALLGRAPH"
	.align	4
	.sectionentsize	8
	.align		4
        /*0000*/ 	.word	0x00000000
	.align		4
        /*0004*/ 	.word	0xffffffff
	.align		4
        /*0008*/ 	.word	0x00000000
	.align		4
        /*000c*/ 	.word	0xfffffffe
	.align		4
        /*0010*/ 	.word	0x00000000
	.align		4
        /*0014*/ 	.word	0xfffffffd
	.align		4
        /*0018*/ 	.word	0x00000000
	.align		4
        /*001c*/ 	.word	0xfffffffc


//--------------------- .text.triton_per_fused_mean_pow_sub_17 --------------------------
	.section	.text.triton_per_fused_mean_pow_sub_17,"ax",@progbits
	.sectionflags	@"SHF_BARRIERS=1"
	.align	128
        .global         triton_per_fused_mean_pow_sub_17
        .type           triton_per_fused_mean_pow_sub_17,@function
        .size           triton_per_fused_mean_pow_sub_17,(.L_x_1 - triton_per_fused_mean_pow_sub_17)
        .other          triton_per_fused_mean_pow_sub_17,@"STO_CUDA_ENTRY STV_DEFAULT"
triton_per_fused_mean_pow_sub_17:
.text.triton_per_fused_mean_pow_sub_17:
[----:B------:R-:W0:Y:S01]  /*0000*/  LDC R1, c[0x0][0x28] ;  /* 0x00000a00ff017b82 */ /* 0x000e220000000800 */
[----:B------:R-:W1:Y:S07]  /*0010*/  S2R R23, SR_TID.X ;  /* 0x0000000000177919 */ /* 0x000e6e0000002100 */
[----:B------:R-:W2:Y:S01]  /*0020*/  LDC.64 R12, c[0x0][0x218] ;  /* 0x00008600ff0c7b82 */ /* 0x000ea20000000a00 */
[----:B------:R-:W-:Y:S01]  /*0030*/  CS2R R20, SRZ ;  /* 0x0000000000147805 */ /* 0x000fe2000001ff00 */
[----:B------:R-:W-:Y:S01]  /*0040*/  ULDC.64 UR6, c[0x0][0x208] ;  /* 0x0000820000067ab9 */ /* 0x000fe20000000a00 */
[----:B------:R-:W3:Y:S01]  /*0050*/  S2R R3, SR_CTAID.X ;  /* 0x0000000000037919 */ /* 0x000ee20000002500 */
[C---:B-1----:R-:W-:Y:S01]  /*0060*/  LOP3.LUT R14, R23.reuse, 0x7, RZ, 0xc0, !PT ;  /* 0x00000007170e7812 */ /* 0x042fe200078ec0ff */
[----:B------:R-:W-:Y:S01]  /*0070*/  IMAD.SHL.U32 R26, R23, 0x20, RZ ;  /* 0x00000020171a7824 */ /* 0x000fe200078e00ff */
[----:B------:R-:W-:-:S03]  /*0080*/  SHF.R.U32.HI R27, RZ, 0x3, R23 ;  /* 0x00000003ff1b7819 */ /* 0x000fc60000011617 */
[----:B---3--:R-:W-:Y:S01]  /*0090*/  IMAD R0, R3, 0x8, R14 ;  /* 0x0000000803007824 */ /* 0x008fe200078e020e */
[----:B------:R-:W-:Y:S02]  /*00a0*/  SGXT.U32 R27, R27, 0x5 ;  /* 0x000000051b1b781a */ /* 0x000fe40000000000 */
[----:B------:R-:W-:Y:S02]  /*00b0*/  LOP3.LUT R26, R26, 0xf00, RZ, 0xc0, !PT ;  /* 0x00000f001a1a7812 */ /* 0x000fe400078ec0ff */
[----:B------:R-:W-:Y:S02]  /*00c0*/  SHF.R.S32.HI R3, RZ, 0x1f, R0 ;  /* 0x0000001fff037819 */ /* 0x000fe40000011400 */
[----:B------:R-:W-:Y:S02]  /*00d0*/  ISETP.GE.AND P0, PT, R0, 0x400, PT ;  /* 0x000004000000780c */ /* 0x000fe40003f06270 */
[----:B------:R-:W-:-:S04]  /*00e0*/  LEA.HI R3, R3, R0, RZ, 0x4 ;  /* 0x0000000003037211 */ /* 0x000fc800078f20ff */
[C---:B------:R-:W-:Y:S01]  /*00f0*/  LOP3.LUT R5, R3.reuse, 0x7fff0, RZ, 0xc0, !PT ;  /* 0x0007fff003057812 */ /* 0x040fe200078ec0ff */
[----:B------:R-:W-:Y:S01]  /*0100*/  IMAD.SHL.U32 R2, R3, 0x8, RZ ;  /* 0x0000000803027824 */ /* 0x000fe200078e00ff */
[----:B------:R-:W-:-:S03]  /*0110*/  SHF.R.S32.HI R22, RZ, 0x1c, R3 ;  /* 0x0000001cff167819 */ /* 0x000fc60000011403 */
[----:B------:R-:W-:Y:S01]  /*0120*/  IMAD.IADD R16, R0, 0x1, -R5 ;  /* 0x0000000100107824 */ /* 0x000fe200078e0a05 */
[----:B------:R-:W-:Y:S02]  /*0130*/  LOP3.LUT R27, R27, 0xffffff80, R2, 0xf8, !PT ;  /* 0xffffff801b1b7812 */ /* 0x000fe400078ef802 */
[----:B------:R-:W-:Y:S02]  /*0140*/  SGXT R22, R22, 0x1 ;  /* 0x000000011616781a */ /* 0x000fe40000000200 */
[----:B------:R-:W-:Y:S01]  /*0150*/  LOP3.LUT R29, R27, 0x20, RZ, 0xfc, !PT ;  /* 0x000000201b1d7812 */ /* 0x000fe200078efcff */
[----:B------:R-:W-:-:S04]  /*0160*/  IMAD R4, R16, 0x2000, R27 ;  /* 0x0000200010047824 */ /* 0x000fc800078e021b */
[----:B------:R-:W-:Y:S01]  /*0170*/  IMAD R18, R16, 0x2000, R29 ;  /* 0x0000200010127824 */ /* 0x000fe200078e021d */
[----:B------:R-:W-:-:S04]  /*0180*/  SHF.R.S32.HI R5, RZ, 0x1f, R4 ;  /* 0x0000001fff057819 */ /* 0x000fc80000011404 */
[-C--:B------:R-:W-:Y:S02]  /*0190*/  LEA.HI R2, R5, R4.reuse, RZ, 0x8 ;  /* 0x0000000405027211 */ /* 0x080fe400078f40ff */
[----:B------:R-:W-:Y:S02]  /*01a0*/  SHF.R.S32.HI R25, RZ, 0x1f, R18 ;  /* 0x0000001fff197819 */ /* 0x000fe40000011412 */
[----:B------:R-:W-:Y:S02]  /*01b0*/  SHF.R.S32.HI R7, RZ, 0x8, R2 ;  /* 0x00000008ff077819 */ /* 0x000fe40000011402 */
[----:B------:R-:W-:Y:S02]  /*01c0*/  LEA.HI R2, R22, R27, RZ, 0x4 ;  /* 0x0000001b16027211 */ /* 0x000fe400078f20ff */
[----:B------:R-:W-:Y:S02]  /*01d0*/  LEA.HI R3, R7, R7, RZ, 0x8 ;  /* 0x0000000707037211 */ /* 0x000fe400078f40ff */
[----:B------:R-:W-:-:S02]  /*01e0*/  LEA.HI R6, R5, R4, RZ, 0x10 ;  /* 0x0000000405067211 */ /* 0x000fc400078f80ff */
[----:B------:R-:W-:Y:S02]  /*01f0*/  LEA.HI R5, R25, R18, RZ, 0x8 ;  /* 0x0000001219057211 */ /* 0x000fe400078f40ff */
[----:B------:R-:W-:Y:S02]  /*0200*/  SHF.R.S32.HI R17, RZ, 0x4, R2 ;  /* 0x00000004ff117819 */ /* 0x000fe40000011402 */
[----:B------:R-:W-:Y:S02]  /*0210*/  LOP3.LUT R8, R3, 0xffffff00, RZ, 0xc0, !PT ;  /* 0xffffff0003087812 */ /* 0x000fe400078ec0ff */
[----:B------:R-:W1:Y:S01]  /*0220*/  LDC.64 R2, c[0x0][0x210] ;  /* 0x00008400ff027b82 */ /* 0x000e620000000a00 */
[----:B------:R-:W-:Y:S02]  /*0230*/  SHF.R.S32.HI R5, RZ, 0x8, R5 ;  /* 0x00000008ff057819 */ /* 0x000fe40000011405 */
[----:B------:R-:W-:Y:S01]  /*0240*/  LEA.HI R4, R17, R17, RZ, 0x4 ;  /* 0x0000001111047211 */ /* 0x000fe200078f20ff */
[----:B------:R-:W-:Y:S01]  /*0250*/  IMAD.IADD R7, R7, 0x1, -R8 ;  /* 0x0000000107077824 */ /* 0x000fe200078e0a08 */
[----:B------:R-:W-:-:S02]  /*0260*/  LOP3.LUT R6, R6, 0xffff0000, RZ, 0xc0, !PT ;  /* 0xffff000006067812 */ /* 0x000fc400078ec0ff */
[----:B------:R-:W-:Y:S01]  /*0270*/  LEA.HI R8, R5, R5, RZ, 0x8 ;  /* 0x0000000505087211 */ /* 0x000fe200078f40ff */
[----:B--2---:R-:W-:Y:S01]  /*0280*/  IMAD.WIDE R10, R7, 0x4, R12 ;  /* 0x00000004070a7825 */ /* 0x004fe200078e020c */
[----:B------:R-:W-:Y:S02]  /*0290*/  LOP3.LUT R4, R4, 0xffff0, RZ, 0xc0, !PT ;  /* 0x000ffff004047812 */ /* 0x000fe400078ec0ff */
[----:B------:R-:W-:Y:S01]  /*02a0*/  LOP3.LUT R8, R8, 0xffffff00, RZ, 0xc0, !PT ;  /* 0xffffff0008087812 */ /* 0x000fe200078ec0ff */
[----:B------:R-:W-:Y:S01]  /*02b0*/  IMAD.IADD R9, R6, 0x1, R7 ;  /* 0x0000000106097824 */ /* 0x000fe200078e0207 */
[----:B------:R-:W-:Y:S01]  /*02c0*/  LOP3.LUT R28, R27, 0x40, RZ, 0xfc, !PT ;  /* 0x000000401b1c7812 */ /* 0x000fe200078efcff */
[----:B------:R-:W-:Y:S01]  /*02d0*/  IMAD.IADD R17, R17, 0x1, -R4 ;  /* 0x0000000111117824 */ /* 0x000fe200078e0a04 */
[C---:B------:R-:W-:Y:S01]  /*02e0*/  LOP3.LUT R4, R26.reuse, 0x20000, RZ, 0xfc, !PT ;  /* 0x000200001a047812 */ /* 0x040fe200078efcff */
[----:B------:R-:W-:Y:S02]  /*02f0*/  IMAD.IADD R6, R26, 0x1, R9 ;  /* 0x000000011a067824 */ /* 0x000fe400078e0209 */
[----:B------:R-:W-:Y:S01]  /*0300*/  IMAD.MOV.U32 R19, RZ, RZ, RZ ;  /* 0x000000ffff137224 */ /* 0x000fe200078e00ff */
[----:B------:R-:W-:Y:S01]  /*0310*/  LEA.HI R29, R22, R29, RZ, 0x4 ;  /* 0x0000001d161d7211 */ /* 0x000fe200078f20ff */
[----:B------:R-:W-:Y:S01]  /*0320*/  IMAD.IADD R5, R5, 0x1, -R8 ;  /* 0x0000000105057824 */ /* 0x000fe200078e0a08 */
[----:B------:R-:W2:Y:S01]  /*0330*/  @!P0 LDG.E.EL R21, desc[UR6][R10.64] ;  /* 0x000000060a158981 */ /* 0x000ea2000c2e1900 */
[----:B------:R-:W-:-:S02]  /*0340*/  IMAD R8, R17, 0x1000, R6 ;  /* 0x0000100011087824 */ /* 0x000fc400078e0206 */
[----:B------:R-:W-:-:S04]  /*0350*/  IMAD.WIDE R6, R5, 0x4, R12 ;  /* 0x0000000405067825 */ /* 0x000fc800078e020c */
[----:B------:R-:W-:Y:S01]  /*0360*/  IMAD.IADD R24, R9, 0x1, R4 ;  /* 0x0000000109187824 */ /* 0x000fe200078e0204 */
[----:B------:R3:W4:Y:S01]  /*0370*/  @!P0 LDG.E.EL R20, desc[UR6][R6.64] ;  /* 0x0000000606148981 */ /* 0x000722000c2e1900 */
[----:B-1----:R-:W-:-:S05]  /*0380*/  IMAD.WIDE R8, R8, 0x4, R2 ;  /* 0x0000000408087825 */ /* 0x002fca00078e0202 */
[----:B------:R1:W5:Y:S01]  /*0390*/  @!P0 LDG.E.EL R19, desc[UR6][R8.64] ;  /* 0x0000000608138981 */ /* 0x000362000c2e1900 */
[----:B---3--:R-:W-:Y:S01]  /*03a0*/  LOP3.LUT R7, R27, 0x60, RZ, 0xfc, !PT ;  /* 0x000000601b077812 */ /* 0x008fe200078efcff */
[C---:B------:R-:W-:Y:S01]  /*03b0*/  IMAD R27, R16.reuse, 0x2000, R28 ;  /* 0x00002000101b7824 */ /* 0x040fe200078e021c */
[----:B------:R-:W-:Y:S01]  /*03c0*/  SHF.R.S32.HI R29, RZ, 0x4, R29 ;  /* 0x00000004ff1d7819 */ /* 0x000fe2000001141d */
[----:B------:R-:W-:Y:S02]  /*03d0*/  IMAD R11, R17, 0x1000, R24 ;  /* 0x00001000110b7824 */ /* 0x000fe400078e0218 */
[----:B------:R-:W-:Y:S01]  /*03e0*/  IMAD R16, R16, 0x2000, R7 ;  /* 0x0000200010107824 */ /* 0x000fe200078e0207 */
[----:B-1----:R-:W-:Y:S01]  /*03f0*/  SHF.R.S32.HI R8, RZ, 0x1f, R27 ;  /* 0x0000001fff087819 */ /* 0x002fe2000001141b */
[----:B------:R-:W-:Y:S01]  /*0400*/  IMAD.MOV.U32 R17, RZ, RZ, RZ ;  /* 0x000000ffff117224 */ /* 0x000fe200078e00ff */
[----:B------:R-:W-:Y:S02]  /*0410*/  LEA.HI R18, R25, R18, RZ, 0x10 ;  /* 0x0000001219127211 */ /* 0x000fe400078f80ff */
[----:B------:R-:W-:-:S02]  /*0420*/  LEA.HI R6, R8, R27, RZ, 0x10 ;  /* 0x0000001b08067211 */ /* 0x000fc400078f80ff */
[----:B------:R-:W-:Y:S01]  /*0430*/  LEA.HI R27, R8, R27, RZ, 0x8 ;  /* 0x0000001b081b7211 */ /* 0x000fe200078f40ff */
[----:B------:R-:W-:Y:S01]  /*0440*/  IMAD.WIDE R10, R11, 0x4, R2 ;  /* 0x000000040b0a7825 */ /* 0x000fe200078e0202 */
[----:B------:R-:W-:Y:S02]  /*0450*/  SHF.R.S32.HI R25, RZ, 0x1f, R16 ;  /* 0x0000001fff197819 */ /* 0x000fe40000011410 */
[C---:B------:R-:W-:Y:S02]  /*0460*/  LEA.HI R24, R22.reuse, R28, RZ, 0x4 ;  /* 0x0000001c16187211 */ /* 0x040fe400078f20ff */
[----:B------:R-:W-:Y:S01]  /*0470*/  LEA.HI R8, R29, R29, RZ, 0x4 ;  /* 0x0000001d1d087211 */ /* 0x000fe200078f20ff */
[----:B------:R1:W3:Y:S01]  /*0480*/  @!P0 LDG.E.EL R17, desc[UR6][R10.64] ;  /* 0x000000060a118981 */ /* 0x0002e2000c2e1900 */
[----:B------:R-:W-:Y:S02]  /*0490*/  LEA.HI R22, R22, R7, RZ, 0x4 ;  /* 0x0000000716167211 */ /* 0x000fe400078f20ff */
[----:B------:R-:W-:-:S02]  /*04a0*/  SHF.R.S32.HI R27, RZ, 0x8, R27 ;  /* 0x00000008ff1b7819 */ /* 0x000fc4000001141b */
[CC--:B------:R-:W-:Y:S02]  /*04b0*/  LEA.HI R7, R25.reuse, R16.reuse, RZ, 0x10 ;  /* 0x0000001019077211 */ /* 0x0c0fe400078f80ff */
[----:B------:R-:W-:Y:S02]  /*04c0*/  LEA.HI R25, R25, R16, RZ, 0x8 ;  /* 0x0000001019197211 */ /* 0x000fe400078f40ff */
[----:B------:R-:W-:Y:S02]  /*04d0*/  LOP3.LUT R8, R8, 0xffff0, RZ, 0xc0, !PT ;  /* 0x000ffff008087812 */ /* 0x000fe400078ec0ff */
[----:B------:R-:W-:Y:S02]  /*04e0*/  LOP3.LUT R18, R18, 0xffff0000, RZ, 0xc0, !PT ;  /* 0xffff000012127812 */ /* 0x000fe400078ec0ff */
[----:B-1----:R-:W-:Y:S02]  /*04f0*/  LEA.HI R10, R27, R27, RZ, 0x8 ;  /* 0x0000001b1b0a7211 */ /* 0x002fe400078f40ff */
[----:B------:R-:W-:-:S02]  /*0500*/  SHF.R.S32.HI R24, RZ, 0x4, R24 ;  /* 0x00000004ff187819 */ /* 0x000fc40000011418 */
[----:B------:R-:W-:Y:S01]  /*0510*/  SHF.R.S32.HI R25, RZ, 0x8, R25 ;  /* 0x00000008ff197819 */ /* 0x000fe20000011419 */
[----:B------:R-:W-:Y:S01]  /*0520*/  IMAD.IADD R16, R29, 0x1, -R8 ;  /* 0x000000011d107824 */ /* 0x000fe200078e0a08 */
[----:B------:R-:W-:Y:S01]  /*0530*/  LOP3.LUT R10, R10, 0xffffff00, RZ, 0xc0, !PT ;  /* 0xffffff000a0a7812 */ /* 0x000fe200078ec0ff */
[----:B------:R-:W-:Y:S01]  /*0540*/  IMAD.IADD R11, R18, 0x1, R5 ;  /* 0x00000001120b7824 */ /* 0x000fe200078e0205 */
[----:B------:R-:W-:Y:S02]  /*0550*/  LEA.HI R8, R24, R24, RZ, 0x4 ;  /* 0x0000001818087211 */ /* 0x000fe400078f20ff */
[----:B------:R-:W-:Y:S01]  /*0560*/  LEA.HI R18, R25, R25, RZ, 0x8 ;  /* 0x0000001919127211 */ /* 0x000fe200078f40ff */
[----:B------:R-:W-:Y:S01]  /*0570*/  IMAD.IADD R5, R27, 0x1, -R10 ;  /* 0x000000011b057824 */ /* 0x000fe200078e0a0a */
[----:B------:R-:W-:Y:S01]  /*0580*/  LOP3.LUT R9, R8, 0xffff0, RZ, 0xc0, !PT ;  /* 0x000ffff008097812 */ /* 0x000fe200078ec0ff */
[----:B------:R-:W-:Y:S01]  /*0590*/  IMAD.IADD R27, R26, 0x1, R11 ;  /* 0x000000011a1b7824 */ /* 0x000fe200078e020b */
[----:B------:R-:W-:-:S02]  /*05a0*/  LOP3.LUT R18, R18, 0xffffff00, RZ, 0xc0, !PT ;  /* 0xffffff0012127812 */ /* 0x000fc400078ec0ff */
[----:B------:R-:W-:Y:S01]  /*05b0*/  SHF.R.S32.HI R22, RZ, 0x4, R22 ;  /* 0x00000004ff167819 */ /* 0x000fe20000011416 */
[----:B------:R-:W-:Y:S01]  /*05c0*/  IMAD.IADD R8, R24, 0x1, -R9 ;  /* 0x0000000118087824 */ /* 0x000fe200078e0a09 */
[----:B------:R-:W-:Y:S01]  /*05d0*/  LOP3.LUT R6, R6, 0xffff0000, RZ, 0xc0, !PT ;  /* 0xffff000006067812 */ /* 0x000fe200078ec0ff */
[----:B------:R-:W-:Y:S01]  /*05e0*/  IMAD R27, R16, 0x1000, R27 ;  /* 0x00001000101b7824 */ /* 0x000fe200078e021b */
[----:B------:R-:W-:Y:S01]  /*05f0*/  LEA.HI R9, R22, R22, RZ, 0x4 ;  /* 0x0000001616097211 */ /* 0x000fe200078f20ff */
[----:B------:R-:W-:Y:S01]  /*0600*/  IMAD.IADD R29, R25, 0x1, -R18 ;  /* 0x00000001191d7824 */ /* 0x000fe200078e0a12 */
[----:B------:R-:W-:Y:S01]  /*0610*/  LOP3.LUT R28, R7, 0xffff0000, RZ, 0xc0, !PT ;  /* 0xffff0000071c7812 */ /* 0x000fe200078ec0ff */
[----:B------:R-:W-:Y:S01]  /*0620*/  IMAD.IADD R25, R11, 0x1, R4 ;  /* 0x000000010b197824 */ /* 0x000fe200078e0204 */
[----:B------:R-:W-:Y:S01]  /*0630*/  LOP3.LUT R9, R9, 0xffff0, RZ, 0xc0, !PT ;  /* 0x000ffff009097812 */ /* 0x000fe200078ec0ff */
[----:B------:R-:W-:-:S04]  /*0640*/  IMAD.WIDE R10, R27, 0x4, R2 ;  /* 0x000000041b0a7825 */ /* 0x000fc800078e0202 */
[----:B------:R-:W-:Y:S02]  /*0650*/  IMAD.IADD R27, R6, 0x1, R5 ;  /* 0x00000001061b7824 */ /* 0x000fe400078e0205 */
[----:B------:R-:W-:Y:S02]  /*0660*/  IMAD R7, R16, 0x1000, R25 ;  /* 0x0000100010077824 */ /* 0x000fe400078e0219 */
[----:B------:R-:W-:Y:S02]  /*0670*/  IMAD.IADD R28, R28, 0x1, R29 ;  /* 0x000000011c1c7824 */ /* 0x000fe400078e021d */
[----:B------:R-:W-:Y:S02]  /*0680*/  IMAD.MOV.U32 R18, RZ, RZ, RZ ;  /* 0x000000ffff127224 */ /* 0x000fe400078e00ff */
[----:B------:R-:W-:Y:S02]  /*0690*/  IMAD.MOV.U32 R16, RZ, RZ, RZ ;  /* 0x000000ffff107224 */ /* 0x000fe400078e00ff */
[----:B------:R-:W-:-:S02]  /*06a0*/  IMAD.IADD R25, R26, 0x1, R27 ;  /* 0x000000011a197824 */ /* 0x000fc400078e021b */
[----:B------:R-:W-:Y:S01]  /*06b0*/  IMAD.IADD R9, R22, 0x1, -R9 ;  /* 0x0000000116097824 */ /* 0x000fe200078e0a09 */
[----:B------:R1:W3:Y:S01]  /*06c0*/  @!P0 LDG.E.EL R18, desc[UR6][R10.64] ;  /* 0x000000060a128981 */ /* 0x0002e2000c2e1900 */
[----:B------:R-:W-:Y:S02]  /*06d0*/  IMAD.IADD R26, R26, 0x1, R28 ;  /* 0x000000011a1a7824 */ /* 0x000fe400078e021c */
[----:B------:R-:W-:-:S04]  /*06e0*/  IMAD.WIDE R6, R7, 0x4, R2 ;  /* 0x0000000407067825 */ /* 0x000fc800078e0202 */
[--C-:B------:R-:W-:Y:S01]  /*06f0*/  IMAD.IADD R27, R27, 0x1, R4.reuse ;  /* 0x000000011b1b7824 */ /* 0x100fe200078e0204 */
[----:B------:R-:W3:Y:S01]  /*0700*/  @!P0 LDG.E.EL R16, desc[UR6][R6.64] ;  /* 0x0000000606108981 */ /* 0x000ee2000c2e1900 */
[----:B------:R-:W-:Y:S02]  /*0710*/  IMAD.IADD R28, R28, 0x1, R4 ;  /* 0x000000011c1c7824 */ /* 0x000fe400078e0204 */
[----:B------:R-:W-:Y:S02]  /*0720*/  IMAD.MOV.U32 R22, RZ, RZ, RZ ;  /* 0x000000ffff167224 */ /* 0x000fe400078e00ff */
[----:B------:R-:W-:-:S04]  /*0730*/  IMAD.WIDE R4, R5, 0x4, R12 ;  /* 0x0000000405047825 */ /* 0x000fc800078e020c */
[----:B------:R-:W-:Y:S01]  /*0740*/  IMAD.WIDE R12, R29, 0x4, R12 ;  /* 0x000000041d0c7825 */ /* 0x000fe200078e020c */
[----:B------:R1:W3:Y:S03]  /*0750*/  @!P0 LDG.E.EL R22, desc[UR6][R4.64] ;  /* 0x0000000604168981 */ /* 0x0002e6000c2e1900 */
[C---:B------:R-:W-:Y:S02]  /*0760*/  IMAD R29, R8.reuse, 0x1000, R25 ;  /* 0x00001000081d7824 */ /* 0x040fe400078e0219 */
[----:B------:R-:W-:Y:S02]  /*0770*/  IMAD R27, R8, 0x1000, R27 ;  /* 0x00001000081b7824 */ /* 0x000fe400078e021b */
[C---:B-1----:R-:W-:Y:S02]  /*0780*/  IMAD R11, R9.reuse, 0x1000, R26 ;  /* 0x00001000090b7824 */ /* 0x042fe400078e021a */
[----:B------:R-:W-:-:S02]  /*0790*/  IMAD R25, R9, 0x1000, R28 ;  /* 0x0000100009197824 */ /* 0x000fc400078e021c */
[----:B0-----:R-:W-:Y:S02]  /*07a0*/  IMAD.MOV.U32 R4, RZ, RZ, RZ ;  /* 0x000000ffff047224 */ /* 0x001fe400078e00ff */
[----:B------:R-:W-:Y:S02]  /*07b0*/  IMAD.MOV.U32 R26, RZ, RZ, RZ ;  /* 0x000000ffff1a7224 */ /* 0x000fe400078e00ff */
[----:B------:R-:W-:-:S04]  /*07c0*/  IMAD.WIDE R6, R29, 0x4, R2 ;  /* 0x000000041d067825 */ /* 0x000fc800078e0202 */
[--C-:B------:R-:W-:Y:S01]  /*07d0*/  IMAD.WIDE R8, R27, 0x4, R2.reuse ;  /* 0x000000041b087825 */ /* 0x100fe200078e0202 */
[----:B------:R-:W3:Y:S03]  /*07e0*/  @!P0 LDG.E.EL R4, desc[UR6][R6.64] ;  /* 0x0000000606048981 */ /* 0x000ee6000c2e1900 */
[--C-:B------:R-:W-:Y:S01]  /*07f0*/  IMAD.WIDE R10, R11, 0x4, R2.reuse ;  /* 0x000000040b0a7825 */ /* 0x100fe200078e0202 */
[----:B------:R-:W3:Y:S03]  /*0800*/  @!P0 LDG.E.EL R26, desc[UR6][R8.64] ;  /* 0x00000006081a8981 */ /* 0x000ee6000c2e1900 */
[----:B------:R-:W-:-:S04]  /*0810*/  IMAD.WIDE R2, R25, 0x4, R2 ;  /* 0x0000000419027825 */ /* 0x000fc800078e0202 */
[----:B------:R-:W-:Y:S02]  /*0820*/  IMAD.MOV.U32 R24, RZ, RZ, RZ ;  /* 0x000000ffff187224 */ /* 0x000fe400078e00ff */
[----:B------:R-:W-:Y:S02]  /*0830*/  IMAD.MOV.U32 R28, RZ, RZ, RZ ;  /* 0x000000ffff1c7224 */ /* 0x000fe400078e00ff */
[----:B------:R-:W-:Y:S02]  /*0840*/  IMAD.MOV.U32 R25, RZ, RZ, RZ ;  /* 0x000000ffff197224 */ /* 0x000fe400078e00ff */
[----:B------:R5:W3:Y:S04]  /*0850*/  @!P0 LDG.E.EL R24, desc[UR6][R12.64] ;  /* 0x000000060c188981 */ /* 0x000ae8000c2e1900 */
[----:B------:R-:W3:Y:S04]  /*0860*/  @!P0 LDG.E.EL R28, desc[UR6][R10.64] ;  /* 0x000000060a1c8981 */ /* 0x000ee8000c2e1900 */
[----:B------:R0:W3:Y:S01]  /*0870*/  @!P0 LDG.E.EL R25, desc[UR6][R2.64] ;  /* 0x0000000602198981 */ /* 0x0000e2000c2e1900 */
[----:B------:R-:W1:Y:S01]  /*0880*/  S2UR UR5, SR_CgaCtaId ;  /* 0x00000000000579c3 */ /* 0x000e620000008800 */
[----:B------:R-:W-:Y:S01]  /*0890*/  UMOV UR4, 0x400 ;  /* 0x0000040000047882 */ /* 0x000fe20000000000 */
[----:B------:R-:W-:Y:S01]  /*08a0*/  ISETP.GE.AND P1, PT, R23, 0x40, PT ;  /* 0x000000401700780c */ /* 0x000fe20003f26270 */
[----:B-1----:R-:W-:Y:S01]  /*08b0*/  UPRMT UR4, UR5, 0x654, UR4 ;  /* 0x0000065405047896 */ /* 0x002fe20008000004 */
[----:B--2---:R-:W-:-:S02]  /*08c0*/  SEL R21, R21, RZ, !P0 ;  /* 0x000000ff15157207 */ /* 0x004fc40004000000 */
[----:B----4-:R-:W-:Y:S02]  /*08d0*/  SEL R20, R20, RZ, !P0 ;  /* 0x000000ff14147207 */ /* 0x010fe40004000000 */
[----:B-----5:R-:W-:-:S05]  /*08e0*/  SEL R12, R19, RZ, !P0 ;  /* 0x000000ff130c7207 */ /* 0x020fca0004000000 */
[----:B------:R-:W-:Y:S01]  /*08f0*/  FADD R12, R12, R21 ;  /* 0x000000150c0c7221 */ /* 0x000fe20000000000 */
[----:B---3--:R-:W-:-:S05]  /*0900*/  SEL R17, R17, RZ, !P0 ;  /* 0x000000ff11117207 */ /* 0x008fca0004000000 */
[----:B------:R-:W-:-:S04]  /*0910*/  FADD R7, R21, R17 ;  /* 0x0000001115077221 */ /* 0x000fc80000000000 */
[----:B------:R-:W-:Y:S01]  /*0920*/  FADD R7, R12, -R7 ;  /* 0x800000070c077221 */ /* 0x000fe20000000000 */
[----:B------:R-:W-:Y:S02]  /*0930*/  SEL R5, R18, RZ, !P0 ;  /* 0x000000ff12057207 */ /* 0x000fe40004000000 */
[----:B------:R-:W-:-:S03]  /*0940*/  SEL R13, R16, RZ, !P0 ;  /* 0x000000ff100d7207 */ /* 0x000fc60004000000 */
[----:B------:R-:W-:Y:S02]  /*0950*/  FADD R5, R5, R20 ;  /* 0x0000001405057221 */ /* 0x000fe40000000000 */
[----:B------:R-:W-:-:S04]  /*0960*/  FADD R6, R20, R13 ;  /* 0x0000000d14067221 */ /* 0x000fc80000000000 */
[----:B------:R-:W-:Y:S01]  /*0970*/  FADD R5, R5, -R6 ;  /* 0x8000000605057221 */ /* 0x000fe20000000000 */
[----:B------:R-:W-:-:S03]  /*0980*/  SEL R22, R22, RZ, !P0 ;  /* 0x000000ff16167207 */ /* 0x000fc60004000000 */
[----:B0-----:R-:W-:-:S04]  /*0990*/  FMUL R2, R5, R5 ;  /* 0x0000000505027220 */ /* 0x001fc80000400000 */
[----:B------:R-:W-:Y:S01]  /*09a0*/  FFMA R6, R7, R7, R2 ;  /* 0x0000000707067223 */ /* 0x000fe20000000002 */
[----:B------:R-:W-:Y:S02]  /*09b0*/  SEL R3, R4, RZ, !P0 ;  /* 0x000000ff04037207 */ /* 0x000fe40004000000 */
[----:B------:R-:W-:-:S03]  /*09c0*/  SEL R9, R26, RZ, !P0 ;  /* 0x000000ff1a097207 */ /* 0x000fc60004000000 */
[----:B------:R-:W-:Y:S02]  /*09d0*/  FADD R3, R3, R22 ;  /* 0x0000001603037221 */ /* 0x000fe40000000000 */
[----:B------:R-:W-:Y:S01]  /*09e0*/  FADD R4, R22, R9 ;  /* 0x0000000916047221 */ /* 0x000fe20000000000 */
[----:B------:R-:W-:Y:S02]  /*09f0*/  SEL R24, R24, RZ, !P0 ;  /* 0x000000ff18187207 */ /* 0x000fe40004000000 */
[----:B------:R-:W-:Y:S02]  /*0a00*/  SEL R28, R28, RZ, !P0 ;  /* 0x000000ff1c1c7207 */ /* 0x000fe40004000000 */
[----:B------:R-:W-:-:S03]  /*0a10*/  SEL R25, R25, RZ, !P0 ;  /* 0x000000ff19197207 */ /* 0x000fc60004000000 */
[----:B------:R-:W-:Y:S01]  /*0a20*/  FADD R2, R28, R24 ;  /* 0x000000181c027221 */ /* 0x000fe20000000000 */
[----:B------:R-:W-:Y:S01]  /*0a30*/  FADD R3, R3, -R4 ;  /* 0x8000000403037221 */ /* 0x000fe20000000000 */
[----:B------:R-:W-:-:S03]  /*0a40*/  FADD R25, R24, R25 ;  /* 0x0000001918197221 */ /* 0x000fc60000000000 */
[----:B------:R-:W-:Y:S01]  /*0a50*/  FFMA R3, R3, R3, R6 ;  /* 0x0000000303037223 */ /* 0x000fe20000000006 */
[----:B------:R-:W-:-:S04]  /*0a60*/  FADD R2, R2, -R25 ;  /* 0x8000001902027221 */ /* 0x000fc80000000000 */
[----:B------:R-:W-:-:S05]  /*0a70*/  FFMA R3, R2, R2, R3 ;  /* 0x0000000202037223 */ /* 0x000fca0000000003 */
[----:B------:R-:W-:-:S05]  /*0a80*/  FSEL R3, R3, RZ, !P0 ;  /* 0x000000ff03037208 */ /* 0x000fca0004000000 */
[----:B------:R-:W0:Y:S01]  /*0a90*/  SHFL.BFLY PT, R2, R3, 0x10, 0x1f ;  /* 0x0e001f0003027f89 */ /* 0x000e2200000e0000 */
[----:B------:R-:W-:Y:S01]  /*0aa0*/  LOP3.LUT R6, R23, 0x1f, RZ, 0xc0, !PT ;  /* 0x0000001f17067812 */ /* 0x000fe200078ec0ff */
[----:B0-----:R-:W-:-:S05]  /*0ab0*/  FADD R4, R3, R2 ;  /* 0x0000000203047221 */ /* 0x001fca0000000000 */
[----:B------:R-:W0:Y:S01]  /*0ac0*/  SHFL.BFLY PT, R5, R4, 0x8, 0x1f ;  /* 0x0d001f0004057f89 */ /* 0x000e2200000e0000 */
[----:B------:R-:W-:Y:S02]  /*0ad0*/  SHF.R.U32.HI R2, RZ, 0x3, R23 ;  /* 0x00000003ff027819 */ /* 0x000fe40000011617 */
[----:B------:R-:W-:Y:S01]  /*0ae0*/  ISETP.GE.U32.AND P0, PT, R6, 0x8, PT ;  /* 0x000000080600780c */ /* 0x000fe20003f06070 */
[----:B------:R-:W-:Y:S01]  /*0af0*/  IMAD.SHL.U32 R6, R14, 0x20, RZ ;  /* 0x000000200e067824 */ /* 0x000fe200078e00ff */
[----:B------:R-:W-:-:S04]  /*0b00*/  LOP3.LUT R7, R2, 0x1c, RZ, 0xc0, !PT ;  /* 0x0000001c02077812 */ /* 0x000fc800078ec0ff */
[----:B------:R-:W-:Y:S01]  /*0b10*/  LOP3.LUT R3, R6, R7, RZ, 0xfc, !PT ;  /* 0x0000000706037212 */ /* 0x000fe200078efcff */
[----:B0-----:R-:W-:-:S06]  /*0b20*/  FADD R10, R4, R5 ;  /* 0x00000005040a7221 */ /* 0x001fcc0000000000 */
[----:B------:R-:W-:Y:S01]  /*0b30*/  @!P0 STS [R3+UR4], R10 ;  /* 0x0000000a03008988 */ /* 0x000fe20008000804 */
[----:B------:R-:W-:Y:S01]  /*0b40*/  LEA R4, R23, UR4, 0x2 ;  /* 0x0000000417047c11 */ /* 0x000fe2000f8e10ff */
[----:B------:R-:W-:Y:S06]  /*0b50*/  BAR.SYNC.DEFER_BLOCKING 0x0 ;  /* 0x0000000000007b1d */ /* 0x000fec0000010000 */
[----:B------:R-:W0:Y:S04]  /*0b60*/  @!P1 LDS R15, [R4] ;  /* 0x00000000040f9984 */ /* 0x000e280000000800 */
[----:B0-----:R-:W0:Y:S02]  /*0b70*/  SHFL.BFLY PT, R2, R15, 0x4, 0x1f ;  /* 0x0c801f000f027f89 */ /* 0x001e2400000e0000 */
[----:B0-----:R-:W-:-:S05]  /*0b80*/  FADD R5, R15, R2 ;  /* 0x000000020f057221 */ /* 0x001fca0000000000 */
[----:B------:R-:W0:Y:S01]  /*0b90*/  SHFL.BFLY PT, R2, R5, 0x2, 0x1f ;  /* 0x0c401f0005027f89 */ /* 0x000e2200000e0000 */
[----:B------:R-:W-:Y:S01]  /*0ba0*/  ISETP.NE.AND P0, PT, R14, RZ, PT ;  /* 0x000000ff0e00720c */ /* 0x000fe20003f05270 */
[----:B0-----:R-:W-:-:S05]  /*0bb0*/  FADD R8, R5, R2 ;  /* 0x0000000205087221 */ /* 0x001fca0000000000 */
[----:B------:R-:W0:Y:S01]  /*0bc0*/  SHFL.BFLY PT, R9, R8, 0x1, 0x1f ;  /* 0x0c201f0008097f89 */ /* 0x000e2200000e0000 */
[----:B------:R-:W-:Y:S02]  /*0bd0*/  ISETP.LT.AND P0, PT, R23, 0x40, !P0 ;  /* 0x000000401700780c */ /* 0x000fe40004701270 */
[----:B------:R-:W-:-:S04]  /*0be0*/  SHF.R.U32.HI R2, RZ, 0x3, R23 ;  /* 0x00000003ff027819 */ /* 0x000fc80000011617 */
[----:B------:R-:W-:-:S04]  /*0bf0*/  SGXT.U32 R2, R2, 0x2 ;  /* 0x000000020202781a */ /* 0x000fc80000000000 */
[----:B------:R-:W-:Y:S01]  /*0c00*/  LOP3.LUT P1, RZ, R7, R2, RZ, 0xfc, !PT ;  /* 0x0000000207ff7212 */ /* 0x000fe2000782fcff */
[----:B0-----:R-:W-:-:S05]  /*0c10*/  FADD R9, R8, R9 ;  /* 0x0000000908097221 */ /* 0x001fca0000000000 */
[----:B------:R0:W-:Y:S01]  /*0c20*/  @P0 STS [R4], R9 ;  /* 0x0000000904000388 */ /* 0x0001e20000000800 */
[----:B------:R-:W-:Y:S01]  /*0c30*/  BAR.SYNC.DEFER_BLOCKING 0x0 ;  /* 0x0000000000007b1d */ /* 0x000fe20000010000 */
[----:B------:R-:W-:-:S13]  /*0c40*/  ISETP.LT.AND P1, PT, R0, 0x400, !P1 ;  /* 0x000004000000780c */ /* 0x000fda0004f21270 */
[----:B0-----:R-:W-:Y:S05]  /*0c50*/  @!P1 EXIT ;  /* 0x000000000000994d */ /* 0x001fea0003800000 */
[----:B------:R-:W0:Y:S01]  /*0c60*/  LDS R5, [R6+UR4] ;  /* 0x0000000406057984 */ /* 0x000e220008000800 */
[----:B------:R-:W1:Y:S02]  /*0c70*/  LDC.64 R2, c[0x0][0x220] ;  /* 0x00008800ff027b82 */ /* 0x000e640000000a00 */
[----:B-1----:R-:W-:-:S05]  /*0c80*/  IMAD.WIDE R2, R0, 0x4, R2 ;  /* 0x0000000400027825 */ /* 0x002fca00078e0202 */
[----:B0-----:R-:W-:Y:S01]  /*0c90*/  STG.E desc[UR6][R2.64], R5 ;  /* 0x0000000502007986 */ /* 0x001fe2000c101906 */
[----:B------:R-:W-:Y:S05]  /*0ca0*/  EXIT ;  /* 0x000000000000794d */ /* 0x000fea0003800000 */
.L_x_0:
[----:B------:R-:W-:-:S00]  /*0cb0*/  BRA `(.L_x_0) ;  /* 0xfffffffc00fc7947 */ /* 0x000fc0000383ffff */
[----:B------:R-:W-:-:S00]  /*0cc0*/  NOP ;  /* 0x0000000000007918 */ /* 0x000fc00000000000 */
        /* <DEDUP_REMOVED lines=11> */
.L_x_1:


//--------------------- .nv.shared.triton_per_fused_mean_pow_sub_17 --------------------------
	.section	.nv.shared.triton_per_fused_mean_pow_sub_17,"aw",@nobits
	.sectionflags	@""
	.align	16
	.zero		1024


//--------------------- .nv.constant0.triton_per_fused_mean_pow_sub_17 --------------------------
	.section	.nv.constant0.triton_per_fused_mean_pow_sub_17,"a",@progbits
	.sectionflags	@""
	.align	4
.nv.constant0.triton_per_fused_mean_pow_sub_17:
	.zero		560
